//
// Generated by NVIDIA NVVM Compiler
//
// Compiler Build ID: CL-36424714
// Cuda compilation tools, release 13.0, V13.0.88
// Based on NVVM 20.0.0
//

.version 9.0
.target sm_100
.address_size 64

	// .globl	_Z6revertPfii

.visible .entry _Z6revertPfii(
	.param .u64 .ptr .align 1 _Z6revertPfii_param_0,
	.param .u32 _Z6revertPfii_param_1,
	.param .u32 _Z6revertPfii_param_2
)
{
	.reg .pred 	%p<4>;
	.reg .b32 	%r<15>;
	.reg .b32 	%f<2>;
	.reg .b64 	%rd<5>;

	ld.param.u64 	%rd1, [_Z6revertPfii_param_0];
	ld.param.u32 	%r3, [_Z6revertPfii_param_1];
	ld.param.u32 	%r5, [_Z6revertPfii_param_2];
	mov.u32 	%r6, %ctaid.x;
	mov.u32 	%r7, %ntid.x;
	mov.u32 	%r8, %tid.x;
	mad.lo.s32 	%r1, %r6, %r7, %r8;
	mov.u32 	%r9, %ctaid.y;
	mov.u32 	%r10, %ntid.y;
	mov.u32 	%r11, %tid.y;
	mad.lo.s32 	%r12, %r9, %r10, %r11;
	setp.ge.s32 	%p1, %r1, %r5;
	setp.ge.s32 	%p2, %r12, %r3;
	or.pred  	%p3, %p1, %p2;
	@%p3 bra 	$L__BB0_2;
	cvta.to.global.u64 	%rd2, %rd1;
	mul.lo.s32 	%r13, %r12, %r1;
	cvt.rn.f32.s32 	%f1, %r13;
	mad.lo.s32 	%r14, %r12, 10, %r1;
	mul.wide.s32 	%rd3, %r14, 4;
	add.s64 	%rd4, %rd2, %rd3;
	st.global.f32 	[%rd4], %f1;
$L__BB0_2:
	ret;

}


// ===== COMPILED SASS (sm_100) =====

	.target	sm_100

	.elftype	@"ET_EXEC"


//--------------------- .note.nv.tkinfo           --------------------------
	.section	.note.nv.tkinfo,"",@"SHT_NOTE"
	.sectionflags	@"SHF_NOTE_NV_TKINFO"
	.tkinfo
        /*0018*/ 	.word	0x00000002
        /*0030*/ 	.string	""
        /*0030*/ 	.string	"ptxas"
        /*0030*/ 	.string	"Cuda compilation tools, release 13.0, V13.0.88"
        /*0030*/ 	.string	"Build cuda_13.0.r13.0/compiler.36424714_0"
        /*0030*/ 	.string	"-arch sm_100 -m 64 "



//--------------------- .note.nv.cuinfo           --------------------------
	.section	.note.nv.cuinfo,"",@"SHT_NOTE"
	.sectionflags	@"SHF_NOTE_NV_CUINFO"
        /*0018*/ 	.short	0x0002
        /*001a*/ 	.short	0x0064
        /*001c*/ 	.short	0x0082
	.zero		2


//--------------------- .nv.info                  --------------------------
	.section	.nv.info,"",@"SHT_CUDA_INFO"
	.align	4


	//----- nvinfo : EIATTR_REGCOUNT
	.align		4
        /*0000*/ 	.byte	0x04, 0x2f
        /*0002*/ 	.short	(.L_1 - .L_0)
	.align		4
.L_0:
        /*0004*/ 	.word	index@(_Z6revertPfii)
        /*0008*/ 	.word	0x00000008


	//----- nvinfo : EIATTR_FRAME_SIZE
	.align		4
.L_1:
        /*000c*/ 	.byte	0x04, 0x11
        /*000e*/ 	.short	(.L_3 - .L_2)
	.align		4
.L_2:
        /*0010*/ 	.word	index@(_Z6revertPfii)
        /*0014*/ 	.word	0x00000000


	//----- nvinfo : EIATTR_MIN_STACK_SIZE
	.align		4
.L_3:
        /*0018*/ 	.byte	0x04, 0x12
        /*001a*/ 	.short	(.L_5 - .L_4)
	.align		4
.L_4:
        /*001c*/ 	.word	index@(_Z6revertPfii)
        /*0020*/ 	.word	0x00000000
.L_5:


//--------------------- .nv.compat                --------------------------
	.section	.nv.compat,"",@"SHT_CUDA_COMPAT_INFO"
	.align	4
        /*0000*/ 	.byte	0x02, 0x09, 0x00, 0x00, 0x02, 0x02, 0x01, 0x00, 0x02, 0x05, 0x05, 0x00, 0x03, 0x07, 0x01, 0x01
        /*0010*/ 	.byte	0x02, 0x03, 0x00, 0x00, 0x02, 0x06, 0x01, 0x00, 0x04, 0x0b, 0x08, 0x00, 0x09, 0x00, 0x00, 0x00
        /*0020*/ 	.byte	0x00, 0x00, 0x00, 0x00


//--------------------- .nv.info._Z6revertPfii    --------------------------
	.section	.nv.info._Z6revertPfii,"",@"SHT_CUDA_INFO"
	.sectionflags	@""
	.align	4


	//----- nvinfo : EIATTR_CUDA_API_VERSION
	.align		4
        /*0000*/ 	.byte	0x04, 0x37
        /*0002*/ 	.short	(.L_7 - .L_6)
.L_6:
        /*0004*/ 	.word	0x00000082


	//----- nvinfo : EIATTR_KPARAM_INFO
	.align		4
.L_7:
        /*0008*/ 	.byte	0x04, 0x17
        /*000a*/ 	.short	(.L_9 - .L_8)
.L_8:
        /*000c*/ 	.word	0x00000000
        /*0010*/ 	.short	0x0002
        /*0012*/ 	.short	0x000c
        /*0014*/ 	.byte	0x00, 0xf0, 0x11, 0x00


	//----- nvinfo : EIATTR_KPARAM_INFO
	.align		4
.L_9:
        /*0018*/ 	.byte	0x04, 0x17
        /*001a*/ 	.short	(.L_11 - .L_10)
.L_10:
        /*001c*/ 	.word	0x00000000
        /*0020*/ 	.short	0x0001
        /*0022*/ 	.short	0x0008
        /*0024*/ 	.byte	0x00, 0xf0, 0x11, 0x00


	//----- nvinfo : EIATTR_KPARAM_INFO
	.align		4
.L_11:
        /*0028*/ 	.byte	0x04, 0x17
        /*002a*/ 	.short	(.L_13 - .L_12)
.L_12:
        /*002c*/ 	.word	0x00000000
        /*0030*/ 	.short	0x0000
        /*0032*/ 	.short	0x0000
        /*0034*/ 	.byte	0x00, 0xf5, 0x21, 0x00


	//----- nvinfo : EIATTR_SPARSE_MMA_MASK
	.align		4
.L_13:
        /*0038*/ 	.byte	0x03, 0x50
        /*003a*/ 	.short	0x0000


	//----- nvinfo : EIATTR_MAXREG_COUNT
	.align		4
        /*003c*/ 	.byte	0x03, 0x1b
        /*003e*/ 	.short	0x00ff


	//----- nvinfo : EIATTR_MERCURY_ISA_VERSION
	.align		4
        /*0040*/ 	.byte	0x03, 0x5f
        /*0042*/ 	.short	0x0101


	//----- nvinfo : EIATTR_VRC_CTA_INIT_COUNT
	.align		4
        /*0044*/ 	.byte	0x02, 0x4a
	.zero		1
	.zero		1


	//----- nvinfo : EIATTR_EXIT_INSTR_OFFSETS
	.align		4
        /*0048*/ 	.byte	0x04, 0x1c
        /*004a*/ 	.short	(.L_15 - .L_14)


	//   ....[0]....
.L_14:
        /*004c*/ 	.word	0x000000c0


	//   ....[1]....
        /*0050*/ 	.word	0x00000140


	//----- nvinfo : EIATTR_CBANK_PARAM_SIZE
	.align		4
.L_15:
        /*0054*/ 	.byte	0x03, 0x19
        /*0056*/ 	.short	0x0010


	//----- nvinfo : EIATTR_PARAM_CBANK
	.align		4
        /*0058*/ 	.byte	0x04, 0x0a
        /*005a*/ 	.short	(.L_17 - .L_16)
	.align		4
.L_16:
        /*005c*/ 	.word	index@(.nv.constant0._Z6revertPfii)
        /*0060*/ 	.short	0x0380
        /*0062*/ 	.short	0x0010


	//----- nvinfo : EIATTR_SW_WAR
	.align		4
.L_17:
        /*0064*/ 	.byte	0x04, 0x36
        /*0066*/ 	.short	(.L_19 - .L_18)
.L_18:
        /*0068*/ 	.word	0x00000008
.L_19:


//--------------------- .nv.callgraph             --------------------------
	.section	.nv.callgraph,"",@"SHT_CUDA_CALLGRAPH"
	.align	4
	.sectionentsize	8
	.align		4
        /*0000*/ 	.word	0x00000000
	.align		4
        /*0004*/ 	.word	0xffffffff
	.align		4
        /*0008*/ 	.word	0x00000000
	.align		4
        /*000c*/ 	.word	0xfffffffe
	.align		4
        /*0010*/ 	.word	0x00000000
	.align		4
        /*0014*/ 	.word	0xfffffffd
	.align		4
        /*0018*/ 	.word	0x00000000
	.align		4
        /*001c*/ 	.word	0xfffffffc


//--------------------- .text._Z6revertPfii       --------------------------
	.section	.text._Z6revertPfii,"ax",@progbits
	.align	128
        .global         _Z6revertPfii
        .type           _Z6revertPfii,@function
        .size           _Z6revertPfii,(.L_x_1 - _Z6revertPfii)
        .other          _Z6revertPfii,@"STO_CUDA_ENTRY STV_DEFAULT"
_Z6revertPfii:
.text._Z6revertPfii:
[----:B------:R-:W-:Y:S01]  /*0000*/  LDC R1, c[0x0][0x37c] ;  /* 0x0000df00ff017b82 */ /* 0x000fe20000000800 */
[----:B------:R-:W0:Y:S07]  /*0010*/  S2R R2, SR_TID.Y ;  /* 0x0000000000027919 */ /* 0x000e2e0000002200 */
[----:B------:R-:W1:Y:S01]  /*0020*/  LDC R0, c[0x0][0x360] ;  /* 0x0000d800ff007b82 */ /* 0x000e620000000800 */
[----:B------:R-:W2:Y:S01]  /*0030*/  LDCU.64 UR6, c[0x0][0x388] ;  /* 0x00007100ff0677ac */ /* 0x000ea20008000a00 */
[----:B------:R-:W1:Y:S06]  /*0040*/  S2R R3, SR_TID.X ;  /* 0x0000000000037919 */ /* 0x000e6c0000002100 */
[----:B------:R-:W0:Y:S08]  /*0050*/  S2UR UR5, SR_CTAID.Y ;  /* 0x00000000000579c3 */ /* 0x000e300000002600 */
[----:B------:R-:W0:Y:S08]  /*0060*/  LDC R5, c[0x0][0x364] ;  /* 0x0000d900ff057b82 */ /* 0x000e300000000800 */
[----:B------:R-:W1:Y:S01]  /*0070*/  S2UR UR4, SR_CTAID.X ;  /* 0x00000000000479c3 */ /* 0x000e620000002500 */
[----:B0-----:R-:W-:-:S05]  /*0080*/  IMAD R5, R5, UR5, R2 ;  /* 0x0000000505057c24 */ /* 0x001fca000f8e0202 */
[----:B--2---:R-:W-:Y:S01]  /*0090*/  ISETP.GE.AND P0, PT, R5, UR6, PT ;  /* 0x0000000605007c0c */ /* 0x004fe2000bf06270 */
[----:B-1----:R-:W-:-:S05]  /*00a0*/  IMAD R0, R0, UR4, R3 ;  /* 0x0000000400007c24 */ /* 0x002fca000f8e0203 */
[----:B------:R-:W-:-:S13]  /*00b0*/  ISETP.GE.OR P0, PT, R0, UR7, P0 ;  /* 0x0000000700007c0c */ /* 0x000fda0008706670 */
[----:B------:R-:W-:Y:S05]  /*00c0*/  @P0 EXIT ;  /* 0x000000000000094d */ /* 0x000fea0003800000 */
[----:B------:R-:W0:Y:S01]  /*00d0*/  LDC.64 R2, c[0x0][0x380] ;  /* 0x0000e000ff027b82 */ /* 0x000e220000000a00 */
[----:B------:R-:W1:Y:S01]  /*00e0*/  LDCU.64 UR4, c[0x0][0x358] ;  /* 0x00006b00ff0477ac */ /* 0x000e620008000a00 */
[----:B------:R-:W-:Y:S02]  /*00f0*/  IMAD R4, R0, R5, RZ ;  /* 0x0000000500047224 */ /* 0x000fe400078e02ff */
[----:B------:R-:W-:-:S04]  /*0100*/  IMAD R5, R5, 0xa, R0 ;  /* 0x0000000a05057824 */ /* 0x000fc800078e0200 */
[----:B0-----:R-:W-:Y:S01]  /*0110*/  IMAD.WIDE R2, R5, 0x4, R2 ;  /* 0x0000000405027825 */ /* 0x001fe200078e0202 */
[----:B------:R-:W-:-:S05]  /*0120*/  I2FP.F32.S32 R5, R4 ;  /* 0x0000000400057245 */ /* 0x000fca0000201400 */
[----:B-1----:R-:W-:Y:S01]  /*0130*/  STG.E desc[UR4][R2.64], R5 ;  /* 0x0000000502007986 */ /* 0x002fe2000c101904 */
[----:B------:R-:W-:Y:S05]  /*0140*/  EXIT ;  /* 0x000000000000794d */ /* 0x000fea0003800000 */
.L_x_0:
[----:B------:R-:W-:-:S00]  /*0150*/  BRA `(.L_x_0) ;  /* 0xfffffffc00fc7947 */ /* 0x000fc0000383ffff */
[----:B------:R-:W-:-:S00]  /*0160*/  NOP ;  /* 0x0000000000007918 */ /* 0x000fc00000000000 */
        /* <DEDUP_REMOVED lines=9> */
.L_x_1:


//--------------------- .nv.shared.reserved.0     --------------------------
	.section	.nv.shared.reserved.0,"aw",@nobits
	.weak		__nv_reservedSMEM_offset_0_alias
	.size		__nv_reservedSMEM_offset_0_alias, 0, 64
	.other		__nv_reservedSMEM_offset_0_alias,@"STO_CUDA_RESERVED_SHARED STV_DEFAULT"
__nv_reservedSMEM_offset_0_alias:
	.zero		0
	.zero		64


//--------------------- .nv.constant0._Z6revertPfii --------------------------
	.section	.nv.constant0._Z6revertPfii,"a",@progbits
	.sectionflags	@""
	.align	4
.nv.constant0._Z6revertPfii:
	.zero		912


//--------------------- SYMBOLS --------------------------

	.type		.nv.reservedSmem.offset0,@object
	.size		.nv.reservedSmem.offset0,0x4
